	.headerflags	@"EF_CUDA_TEXMODE_UNIFIED EF_CUDA_64BIT_ADDRESS EF_CUDA_ACCELERATORS EF_CUDA_SM90 EF_CUDA_VIRTUAL_SM(EF_CUDA_SM90)"
	.elftype	@"ET_EXEC"


//--------------------- .nv.info                  --------------------------
	.section	.nv.info,"",@"SHT_CUDA_INFO"
	.align	4


	//----- nvinfo : EIATTR_REGCOUNT
	.align		4
        /*0000*/ 	.byte	0x04, 0x2f
        /*0002*/ 	.short	(.L_3 - .L_2)
	.align		4
.L_2:
        /*0004*/ 	.word	index@(triton_poi_fused__native_batch_norm_legit_no_training_add_18)
        /*0008*/ 	.word	0x0000002c


	//----- nvinfo : EIATTR_MIN_STACK_SIZE
	.align		4
.L_3:
        /*000c*/ 	.byte	0x04, 0x12
        /*000e*/ 	.short	(.L_5 - .L_4)
	.align		4
.L_4:
        /*0010*/ 	.word	index@(triton_poi_fused__native_batch_norm_legit_no_training_add_18)
        /*0014*/ 	.word	0x00000000


	//----- nvinfo : EIATTR_FRAME_SIZE
	.align		4
.L_5:
        /*0018*/ 	.byte	0x04, 0x11
        /*001a*/ 	.short	(.L_7 - .L_6)
	.align		4
.L_6:
        /*001c*/ 	.word	index@(triton_poi_fused__native_batch_norm_legit_no_training_add_18)
        /*0020*/ 	.word	0x00000000


	//----- nvinfo : EIATTR_MIN_STACK_SIZE
	.align		4
.L_7:
        /*0024*/ 	.byte	0x04, 0x12
        /*0026*/ 	.short	(.L_9 - .L_8)
	.align		4
.L_8:
        /*0028*/ 	.word	index@(triton_poi_fused__native_batch_norm_legit_no_training_add_18)
        /*002c*/ 	.word	0x00000000
.L_9:


//--------------------- .nv.info.triton_poi_fused__native_batch_norm_legit_no_training_add_18 --------------------------
	.section	.nv.info.triton_poi_fused__native_batch_norm_legit_no_training_add_18,"",@"SHT_CUDA_INFO"
	.sectionflags	@""
	.align	4


	//----- nvinfo : EIATTR_CUDA_API_VERSION
	.align		4
        /*0000*/ 	.byte	0x04, 0x37
        /*0002*/ 	.short	(.L_11 - .L_10)
.L_10:
        /*0004*/ 	.word	0x0000007c


	//----- nvinfo : EIATTR_KPARAM_INFO
	.align		4
.L_11:
        /*0008*/ 	.byte	0x04, 0x17
        /*000a*/ 	.short	(.L_13 - .L_12)
.L_12:
        /*000c*/ 	.word	0x00000000
        /*0010*/ 	.short	0x0008
        /*0012*/ 	.short	0x003c
        /*0014*/ 	.byte	0x00, 0xf0, 0x11, 0x00


	//----- nvinfo : EIATTR_KPARAM_INFO
	.align		4
.L_13:
        /*0018*/ 	.byte	0x04, 0x17
        /*001a*/ 	.short	(.L_15 - .L_14)
.L_14:
        /*001c*/ 	.word	0x00000000
        /*0020*/ 	.short	0x0007
        /*0022*/ 	.short	0x0038
        /*0024*/ 	.byte	0x00, 0xf0, 0x11, 0x00


	//----- nvinfo : EIATTR_KPARAM_INFO
	.align		4
.L_15:
        /*0028*/ 	.byte	0x04, 0x17
        /*002a*/ 	.short	(.L_17 - .L_16)
.L_16:
        /*002c*/ 	.word	0x00000000
        /*0030*/ 	.short	0x0006
        /*0032*/ 	.short	0x0030
        /*0034*/ 	.byte	0x00, 0xf4, 0x21, 0x00


	//----- nvinfo : EIATTR_KPARAM_INFO
	.align		4
.L_17:
        /*0038*/ 	.byte	0x04, 0x17
        /*003a*/ 	.short	(.L_19 - .L_18)
.L_18:
        /*003c*/ 	.word	0x00000000
        /*0040*/ 	.short	0x0005
        /*0042*/ 	.short	0x0028
        /*0044*/ 	.byte	0x00, 0xf4, 0x21, 0x00


	//----- nvinfo : EIATTR_KPARAM_INFO
	.align		4
.L_19:
        /*0048*/ 	.byte	0x04, 0x17
        /*004a*/ 	.short	(.L_21 - .L_20)
.L_20:
        /*004c*/ 	.word	0x00000000
        /*0050*/ 	.short	0x0004
        /*0052*/ 	.short	0x0020
        /*0054*/ 	.byte	0x00, 0xf4, 0x21, 0x00


	//----- nvinfo : EIATTR_KPARAM_INFO
	.align		4
.L_21:
        /*0058*/ 	.byte	0x04, 0x17
        /*005a*/ 	.short	(.L_23 - .L_22)
.L_22:
        /*005c*/ 	.word	0x00000000
        /*0060*/ 	.short	0x0003
        /*0062*/ 	.short	0x0018
        /*0064*/ 	.byte	0x00, 0xf4, 0x21, 0x00


	//----- nvinfo : EIATTR_KPARAM_INFO
	.align		4
.L_23:
        /*0068*/ 	.byte	0x04, 0x17
        /*006a*/ 	.short	(.L_25 - .L_24)
.L_24:
        /*006c*/ 	.word	0x00000000
        /*0070*/ 	.short	0x0002
        /*0072*/ 	.short	0x0010
        /*0074*/ 	.byte	0x00, 0xf4, 0x21, 0x00


	//----- nvinfo : EIATTR_KPARAM_INFO
	.align		4
.L_25:
        /*0078*/ 	.byte	0x04, 0x17
        /*007a*/ 	.short	(.L_27 - .L_26)
.L_26:
        /*007c*/ 	.word	0x00000000
        /*0080*/ 	.short	0x0001
        /*0082*/ 	.short	0x0008
        /*0084*/ 	.byte	0x00, 0xf4, 0x21, 0x00


	//----- nvinfo : EIATTR_KPARAM_INFO
	.align		4
.L_27:
        /*0088*/ 	.byte	0x04, 0x17
        /*008a*/ 	.short	(.L_29 - .L_28)
.L_28:
        /*008c*/ 	.word	0x00000000
        /*0090*/ 	.short	0x0000
        /*0092*/ 	.short	0x0000
        /*0094*/ 	.byte	0x00, 0xf4, 0x21, 0x00


	//----- nvinfo : EIATTR_SPARSE_MMA_MASK
	.align		4
.L_29:
        /*0098*/ 	.byte	0x03, 0x50
        /*009a*/ 	.short	0x0000


	//----- nvinfo : EIATTR_MAXREG_COUNT
	.align		4
        /*009c*/ 	.byte	0x03, 0x1b
        /*009e*/ 	.short	0x00ff


	//----- nvinfo : EIATTR_EXIT_INSTR_OFFSETS
	.align		4
        /*00a0*/ 	.byte	0x04, 0x1c
        /*00a2*/ 	.short	(.L_31 - .L_30)


	//   ....[0]....
.L_30:
        /*00a4*/ 	.word	0x00001190


	//   ....[1]....
        /*00a8*/ 	.word	0x000011b0


	//----- nvinfo : EIATTR_REQNTID
	.align		4
.L_31:
        /*00ac*/ 	.byte	0x04, 0x10
        /*00ae*/ 	.short	(.L_33 - .L_32)
.L_32:
        /*00b0*/ 	.word	0x00000100
        /*00b4*/ 	.word	0x00000001
        /*00b8*/ 	.word	0x00000001


	//----- nvinfo : EIATTR_CBANK_PARAM_SIZE
	.align		4
.L_33:
        /*00bc*/ 	.byte	0x03, 0x19
        /*00be*/ 	.short	0x0040


	//----- nvinfo : EIATTR_PARAM_CBANK
	.align		4
        /*00c0*/ 	.byte	0x04, 0x0a
        /*00c2*/ 	.short	(.L_35 - .L_34)
	.align		4
.L_34:
        /*00c4*/ 	.word	index@(.nv.constant0.triton_poi_fused__native_batch_norm_legit_no_training_add_18)
        /*00c8*/ 	.short	0x0210
        /*00ca*/ 	.short	0x0040


	//----- nvinfo : EIATTR_SW_WAR
	.align		4
.L_35:
        /*00cc*/ 	.byte	0x04, 0x36
        /*00ce*/ 	.short	(.L_37 - .L_36)
.L_36:
        /*00d0*/ 	.word	0x00000008
.L_37:


//--------------------- .nv.callgraph             --------------------------
	.section	.nv.callgraph,"",@"SHT_CUDA_CALLGRAPH"
	.align	4
	.sectionentsize	8
	.align		4
        /*0000*/ 	.word	0x00000000
	.align		4
        /*0004*/ 	.word	0xffffffff
	.align		4
        /*0008*/ 	.word	0x00000000
	.align		4
        /*000c*/ 	.word	0xfffffffe
	.align		4
        /*0010*/ 	.word	0x00000000
	.align		4
        /*0014*/ 	.word	0xfffffffd
	.align		4
        /*0018*/ 	.word	0x00000000
	.align		4
        /*001c*/ 	.word	0xfffffffc


//--------------------- .nv.constant4             --------------------------
	.section	.nv.constant4,"a",@progbits
	.align	8
	.align		8
.nv.constant4:
        /*0000*/ 	.dword	_$_str
	.align		8
        /*0008*/ 	.dword	_$_str_$_2


//--------------------- .text.triton_poi_fused__native_batch_norm_legit_no_training_add_18 --------------------------
	.section	.text.triton_poi_fused__native_batch_norm_legit_no_training_add_18,"ax",@progbits
	.sectionflags	@"SHF_BARRIERS=1"
	.align	128
        .global         triton_poi_fused__native_batch_norm_legit_no_training_add_18
        .type           triton_poi_fused__native_batch_norm_legit_no_training_add_18,@function
        .size           triton_poi_fused__native_batch_norm_legit_no_training_add_18,(.L_x_1 - triton_poi_fused__native_batch_norm_legit_no_training_add_18)
        .other          triton_poi_fused__native_batch_norm_legit_no_training_add_18,@"STO_CUDA_ENTRY STV_DEFAULT"
triton_poi_fused__native_batch_norm_legit_no_training_add_18:
.text.triton_poi_fused__native_batch_norm_legit_no_training_add_18:
[----:B------:R-:W0:Y:S01]  /*0000*/  LDC R1, c[0x0][0x28] ;  /* 0x00000a00ff017b82 */ /* 0x000e220000000800 */
[----:B------:R-:W1:Y:S07]  /*0010*/  S2R R3, SR_CTAID.Y ;  /* 0x0000000000037919 */ /* 0x000e6e0000002600 */
[----:B------:R-:W2:Y:S01]  /*0020*/  LDC.64 R8, c[0x0][0x210] ;  /* 0x00008400ff087b82 */ /* 0x000ea20000000a00 */
[----:B------:R-:W-:Y:S02]  /*0030*/  CS2R R16, SRZ ;  /* 0x0000000000107805 */ /* 0x000fe4000001ff00 */
[----:B------:R-:W-:Y:S01]  /*0040*/  CS2R R18, SRZ ;  /* 0x0000000000127805 */ /* 0x000fe2000001ff00 */
[----:B------:R-:W3:Y:S01]  /*0050*/  S2R R29, SR_TID.X ;  /* 0x00000000001d7919 */ /* 0x000ee20000002100 */
[----:B------:R-:W-:Y:S01]  /*0060*/  ULDC.64 UR6, c[0x0][0x208] ;  /* 0x0000820000067ab9 */ /* 0x000fe20000000a00 */
[----:B------:R-:W4:Y:S01]  /*0070*/  S2R R31, SR_CTAID.X ;  /* 0x00000000001f7919 */ /* 0x000f220000002500 */
[----:B------:R-:W-:-:S02]  /*0080*/  CS2R R12, SRZ ;  /* 0x00000000000c7805 */ /* 0x000fc4000001ff00 */
[----:B------:R-:W-:Y:S02]  /*0090*/  CS2R R14, SRZ ;  /* 0x00000000000e7805 */ /* 0x000fe4000001ff00 */
[----:B------:R-:W-:Y:S01]  /*00a0*/  CS2R R10, SRZ ;  /* 0x00000000000a7805 */ /* 0x000fe2000001ff00 */
[----:B------:R-:W5:Y:S01]  /*00b0*/  S2UR UR5, SR_CgaCtaId ;  /* 0x00000000000579c3 */ /* 0x000f620000008800 */
[----:B------:R-:W-:-:S07]  /*00c0*/  UMOV UR4, 0x400 ;  /* 0x0000040000047882 */ /* 0x000fce0000000000 */
[----:B------:R-:W2:Y:S08]  /*00d0*/  LDC.64 R38, c[0x0][0x218] ;  /* 0x00008600ff267b82 */ /* 0x000eb00000000a00 */
[----:B------:R-:W5:Y:S01]  /*00e0*/  LDC.64 R34, c[0x0][0x228] ;  /* 0x00008a00ff227b82 */ /* 0x000f620000000a00 */
[----:B-1----:R-:W-:Y:S02]  /*00f0*/  SHF.L.U32 R3, R3, 0x6, RZ ;  /* 0x0000000603037819 */ /* 0x002fe400000006ff */
[----:B---3--:R-:W-:-:S05]  /*0100*/  SHF.L.U32 R30, R29, 0x2, RZ ;  /* 0x000000021d1e7819 */ /* 0x008fca00000006ff */
[----:B------:R-:W1:Y:S01]  /*0110*/  LDC.64 R36, c[0x0][0x220] ;  /* 0x00008800ff247b82 */ /* 0x000e620000000a00 */
[----:B------:R-:W-:Y:S02]  /*0120*/  SHF.R.U32.HI R20, RZ, 0x4, R29 ;  /* 0x00000004ff147819 */ /* 0x000fe4000001161d */
[----:B------:R-:W-:Y:S02]  /*0130*/  LOP3.LUT R0, R3, 0x3c, R30, 0xf8, !PT ;  /* 0x0000003c03007812 */ /* 0x000fe400078ef81e */
[----:B----4-:R-:W-:Y:S02]  /*0140*/  SHF.L.U32 R31, R31, 0x6, RZ ;  /* 0x000000061f1f7819 */ /* 0x010fe400000006ff */
[----:B------:R-:W-:Y:S02]  /*0150*/  SHF.R.S32.HI R5, RZ, 0x1f, R0 ;  /* 0x0000001fff057819 */ /* 0x000fe40000011400 */
[----:B------:R-:W-:Y:S02]  /*0160*/  SGXT.U32 R20, R20, 0x4 ;  /* 0x000000041414781a */ /* 0x000fe40000000000 */
[----:B------:R-:W-:-:S02]  /*0170*/  LEA.HI R5, R5, R0, RZ, 0x4 ;  /* 0x0000000005057211 */ /* 0x000fc400078f20ff */
[----:B------:R-:W-:Y:S02]  /*0180*/  ISETP.GE.AND P0, PT, R0, 0x40, PT ;  /* 0x000000400000780c */ /* 0x000fe40003f06270 */
[C---:B------:R-:W-:Y:S02]  /*0190*/  SHF.L.U32 R2, R5.reuse, 0x6, RZ ;  /* 0x0000000605027819 */ /* 0x040fe400000006ff */
[----:B------:R-:W-:Y:S02]  /*01a0*/  LOP3.LUT R5, R5, 0xfffffff0, RZ, 0xc0, !PT ;  /* 0xfffffff005057812 */ /* 0x000fe400078ec0ff */
[----:B------:R-:W-:Y:S02]  /*01b0*/  LOP3.LUT R2, R2, 0xfffffc00, RZ, 0xc0, !PT ;  /* 0xfffffc0002027812 */ /* 0x000fe400078ec0ff */
[----:B------:R-:W-:Y:S02]  /*01c0*/  LOP3.LUT R4, R31, 0x20, R20, 0xfe, !PT ;  /* 0x000000201f047812 */ /* 0x000fe400078efe14 */
[----:B------:R-:W-:-:S02]  /*01d0*/  IADD3 R7, R2, R0, -R5 ;  /* 0x0000000002077210 */ /* 0x000fc40007ffe805 */
[----:B------:R-:W-:Y:S02]  /*01e0*/  LOP3.LUT R0, R31, R20, RZ, 0xfc, !PT ;  /* 0x000000141f007212 */ /* 0x000fe400078efcff */
[----:B------:R-:W-:Y:S02]  /*01f0*/  LOP3.LUT R2, R31, 0x10, R20, 0xfe, !PT ;  /* 0x000000101f027812 */ /* 0x000fe400078efe14 */
[C---:B------:R-:W-:Y:S01]  /*0200*/  ISETP.LT.AND P1, PT, R0.reuse, 0x40, !P0 ;  /* 0x000000400000780c */ /* 0x040fe20004721270 */
[----:B------:R-:W-:Y:S01]  /*0210*/  IMAD R25, R0, 0x10, R7 ;  /* 0x0000001000197824 */ /* 0x000fe200078e0207 */
[C---:B------:R-:W-:Y:S02]  /*0220*/  ISETP.LT.AND P2, PT, R2.reuse, 0x40, !P0 ;  /* 0x000000400200780c */ /* 0x040fe40004741270 */
[----:B------:R-:W-:Y:S01]  /*0230*/  LOP3.LUT R5, R31, 0x30, R20, 0xfe, !PT ;  /* 0x000000301f057812 */ /* 0x000fe200078efe14 */
[----:B--2---:R-:W-:Y:S01]  /*0240*/  IMAD.WIDE R24, R25, 0x4, R8 ;  /* 0x0000000419187825 */ /* 0x004fe200078e0208 */
[----:B------:R-:W-:-:S02]  /*0250*/  LEA R27, R2, R7, 0x4 ;  /* 0x00000007021b7211 */ /* 0x000fc400078e20ff */
[C---:B------:R-:W-:Y:S02]  /*0260*/  ISETP.LT.AND P3, PT, R4.reuse, 0x40, !P0 ;  /* 0x000000400400780c */ /* 0x040fe40004761270 */
[----:B------:R-:W-:Y:S01]  /*0270*/  ISETP.LT.AND P0, PT, R5, 0x40, !P0 ;  /* 0x000000400500780c */ /* 0x000fe20004701270 */
[--C-:B------:R-:W-:Y:S01]  /*0280*/  IMAD.WIDE R26, R27, 0x4, R8.reuse ;  /* 0x000000041b1a7825 */ /* 0x100fe200078e0208 */
[-C--:B------:R-:W-:Y:S01]  /*0290*/  LEA R23, R4, R7.reuse, 0x4 ;  /* 0x0000000704177211 */ /* 0x080fe200078e20ff */
[----:B------:R2:W3:Y:S01]  /*02a0*/  @P1 LDG.E.128 R16, desc[UR6][R24.64] ;  /* 0x0000000618101981 */ /* 0x0004e2000c1e1d00 */
[----:B------:R-:W-:Y:S02]  /*02b0*/  LEA R33, R5, R7, 0x4 ;  /* 0x0000000705217211 */ /* 0x000fe400078e20ff */
[----:B------:R-:W-:Y:S02]  /*02c0*/  CS2R R4, SRZ ;  /* 0x0000000000047805 */ /* 0x000fe4000001ff00 */
[----:B------:R-:W-:Y:S01]  /*02d0*/  CS2R R6, SRZ ;  /* 0x0000000000067805 */ /* 0x000fe2000001ff00 */
[----:B------:R-:W-:-:S04]  /*02e0*/  IMAD.WIDE R22, R23, 0x4, R8 ;  /* 0x0000000417167825 */ /* 0x000fc800078e0208 */
[----:B------:R-:W-:Y:S01]  /*02f0*/  IMAD.WIDE R32, R33, 0x4, R8 ;  /* 0x0000000421207825 */ /* 0x000fe200078e0208 */
[----:B------:R4:W3:Y:S01]  /*0300*/  @P2 LDG.E.128 R4, desc[UR6][R26.64] ;  /* 0x000000061a042981 */ /* 0x0008e2000c1e1d00 */
[----:B------:R-:W-:-:S03]  /*0310*/  CS2R R8, SRZ ;  /* 0x0000000000087805 */ /* 0x000fc6000001ff00 */
[----:B------:R1:W3:Y:S04]  /*0320*/  @P3 LDG.E.128 R12, desc[UR6][R22.64] ;  /* 0x00000006160c3981 */ /* 0x0002e8000c1e1d00 */
[----:B------:R-:W3:Y:S01]  /*0330*/  @P0 LDG.E.128 R8, desc[UR6][R32.64] ;  /* 0x0000000620080981 */ /* 0x000ee2000c1e1d00 */
[----:B------:R-:W-:Y:S01]  /*0340*/  IMAD.SHL.U32 R0, R29, 0x100, RZ ;  /* 0x000001001d007824 */ /* 0x000fe200078e00ff */
[----:B-----5:R-:W-:-:S04]  /*0350*/  UPRMT UR4, UR5, 0x654, UR4 ;  /* 0x0000065405047896 */ /* 0x020fc80008000004 */
[----:B------:R-:W-:-:S04]  /*0360*/  LOP3.LUT R21, R0, 0xf00, RZ, 0xc0, !PT ;  /* 0x00000f0000157812 */ /* 0x000fc800078ec0ff */
[C---:B------:R-:W-:Y:S02]  /*0370*/  LOP3.LUT R2, R21.reuse, 0x40, RZ, 0xfc, !PT ;  /* 0x0000004015027812 */ /* 0x040fe400078efcff */
[C---:B--2---:R-:W-:Y:S02]  /*0380*/  LOP3.LUT R24, R21.reuse, 0x80, RZ, 0xfc, !PT ;  /* 0x0000008015187812 */ /* 0x044fe400078efcff */
[C---:B----4-:R-:W-:Y:S02]  /*0390*/  LOP3.LUT R26, R21.reuse, 0xc0, RZ, 0xfc, !PT ;  /* 0x000000c0151a7812 */ /* 0x050fe400078efcff */
[C---:B------:R-:W-:Y:S02]  /*03a0*/  LOP3.LUT R0, R21.reuse, R20, RZ, 0xfc, !PT ;  /* 0x0000001415007212 */ /* 0x040fe400078efcff */
[----:B------:R-:W-:Y:S02]  /*03b0*/  LEA.HI R21, R21, UR4, RZ, 0x1c ;  /* 0x0000000415157c11 */ /* 0x000fe4000f8fe0ff */
[----:B01----:R-:W-:-:S02]  /*03c0*/  LEA.HI R23, R2, UR4, RZ, 0x1c ;  /* 0x0000000402177c11 */ /* 0x003fc4000f8fe0ff */
[----:B------:R-:W-:Y:S02]  /*03d0*/  LEA.HI R25, R24, UR4, RZ, 0x1c ;  /* 0x0000000418197c11 */ /* 0x000fe4000f8fe0ff */
[----:B------:R-:W-:Y:S02]  /*03e0*/  LEA.HI R27, R26, UR4, RZ, 0x1c ;  /* 0x000000041a1b7c11 */ /* 0x000fe4000f8fe0ff */
[C---:B------:R-:W-:Y:S02]  /*03f0*/  LEA R21, R0.reuse, R21, 0x2 ;  /* 0x0000001500157211 */ /* 0x040fe400078e10ff */
[C---:B------:R-:W-:Y:S01]  /*0400*/  LEA R22, R0.reuse, R23, 0x2 ;  /* 0x0000001700167211 */ /* 0x040fe200078e10ff */
[C---:B------:R-:W-:Y:S01]  /*0410*/  IMAD R24, R0.reuse, 0x4, R27 ;  /* 0x0000000400187824 */ /* 0x040fe200078e021b */
[----:B------:R-:W-:Y:S02]  /*0420*/  LEA R25, R0, R25, 0x2 ;  /* 0x0000001900197211 */ /* 0x000fe400078e10ff */
[----:B------:R-:W-:-:S02]  /*0430*/  LOP3.LUT R31, R31, 0x3c, R30, 0xf8, !PT ;  /* 0x0000003c1f1f7812 */ /* 0x000fc400078ef81e */
[----:B------:R-:W-:Y:S02]  /*0440*/  LOP3.LUT R0, R3, 0x10, R20, 0xfe, !PT ;  /* 0x0000001003007812 */ /* 0x000fe400078efe14 */
[----:B------:R-:W-:Y:S02]  /*0450*/  LOP3.LUT R2, R3, 0x20, R20, 0xfe, !PT ;  /* 0x0000002003027812 */ /* 0x000fe400078efe14 */
[----:B------:R-:W-:-:S04]  /*0460*/  ISETP.GE.AND P4, PT, R31, 0x40, PT ;  /* 0x000000401f00780c */ /* 0x000fc80003f86270 */
[----:B------:R-:W-:Y:S02]  /*0470*/  ISETP.LT.AND P2, PT, R0, 0x40, !P4 ;  /* 0x000000400000780c */ /* 0x000fe40006741270 */
[----:B------:R-:W-:Y:S02]  /*0480*/  ISETP.LT.AND P1, PT, R2, 0x40, !P4 ;  /* 0x000000400200780c */ /* 0x000fe40006721270 */
[-C--:B------:R-:W-:Y:S02]  /*0490*/  LEA R0, R0, R31.reuse, 0x6 ;  /* 0x0000001f00007211 */ /* 0x080fe400078e30ff */
[----:B------:R-:W-:-:S05]  /*04a0*/  LEA R2, R2, R31, 0x6 ;  /* 0x0000001f02027211 */ /* 0x000fca00078e30ff */
[----:B------:R-:W-:-:S04]  /*04b0*/  IMAD.WIDE R26, R2, 0x4, R38 ;  /* 0x00000004021a7825 */ /* 0x000fc800078e0226 */
[----:B------:R-:W-:Y:S01]  /*04c0*/  IMAD.WIDE R34, R31, 0x4, R34 ;  /* 0x000000041f227825 */ /* 0x000fe200078e0222 */
[----:B------:R-:W-:-:S04]  /*04d0*/  LOP3.LUT R28, R3, R20, RZ, 0xfc, !PT ;  /* 0x00000014031c7212 */ /* 0x000fc800078efcff */
[C---:B------:R-:W-:Y:S02]  /*04e0*/  ISETP.LT.AND P3, PT, R28.reuse, 0x40, !P4 ;  /* 0x000000401c00780c */ /* 0x040fe40006761270 */
[----:B------:R-:W-:Y:S02]  /*04f0*/  LEA R28, R28, R31, 0x6 ;  /* 0x0000001f1c1c7211 */ /* 0x000fe400078e30ff */
[----:B------:R-:W-:Y:S01]  /*0500*/  LOP3.LUT R20, R3, 0x30, R20, 0xfe, !PT ;  /* 0x0000003003147812 */ /* 0x000fe200078efe14 */
[----:B------:R-:W-:-:S03]  /*0510*/  IMAD.WIDE R36, R31, 0x4, R36 ;  /* 0x000000041f247825 */ /* 0x000fc600078e0224 */
[C---:B------:R-:W-:Y:S01]  /*0520*/  ISETP.LT.AND P0, PT, R20.reuse, 0x40, !P4 ;  /* 0x000000401400780c */ /* 0x040fe20006701270 */
[----:B------:R-:W-:Y:S01]  /*0530*/  IMAD R3, R20, 0x40, R31 ;  /* 0x0000004014037824 */ /* 0x000fe200078e021f */
[----:B---3--:R-:W-:Y:S04]  /*0540*/  STS [R21], R16 ;  /* 0x0000001015007388 */ /* 0x008fe80000000800 */
[----:B------:R-:W-:Y:S04]  /*0550*/  STS [R22+0x100], R17 ;  /* 0x0001001116007388 */ /* 0x000fe80000000800 */
[----:B------:R-:W-:Y:S04]  /*0560*/  STS [R25+0x200], R18 ;  /* 0x0002001219007388 */ /* 0x000fe80000000800 */
[----:B------:R-:W-:Y:S04]  /*0570*/  STS [R24+0x300], R19 ;  /* 0x0003001318007388 */ /* 0x000fe80000000800 */
[----:B------:R-:W-:Y:S04]  /*0580*/  STS [R21+0x40], R4 ;  /* 0x0000400415007388 */ /* 0x000fe80000000800 */
[----:B------:R-:W-:Y:S04]  /*0590*/  STS [R22+0x140], R5 ;  /* 0x0001400516007388 */ /* 0x000fe80000000800 */
[----:B------:R-:W-:Y:S04]  /*05a0*/  STS [R25+0x240], R6 ;  /* 0x0002400619007388 */ /* 0x000fe80000000800 */
[----:B------:R-:W-:Y:S04]  /*05b0*/  STS [R24+0x340], R7 ;  /* 0x0003400718007388 */ /* 0x000fe80000000800 */
[----:B------:R-:W-:Y:S04]  /*05c0*/  STS [R21+0x80], R12 ;  /* 0x0000800c15007388 */ /* 0x000fe80000000800 */
[----:B------:R0:W-:Y:S04]  /*05d0*/  STS [R22+0x180], R13 ;  /* 0x0001800d16007388 */ /* 0x0001e80000000800 */
[----:B------:R-:W-:Y:S04]  /*05e0*/  STS [R25+0x280], R14 ;  /* 0x0002800e19007388 */ /* 0x000fe80000000800 */
[----:B------:R1:W-:Y:S04]  /*05f0*/  STS [R24+0x380], R15 ;  /* 0x0003800f18007388 */ /* 0x0003e80000000800 */
[----:B------:R-:W-:Y:S04]  /*0600*/  STS [R21+0xc0], R8 ;  /* 0x0000c00815007388 */ /* 0x000fe80000000800 */
[----:B------:R2:W-:Y:S04]  /*0610*/  STS [R22+0x1c0], R9 ;  /* 0x0001c00916007388 */ /* 0x0005e80000000800 */
[----:B------:R-:W-:Y:S04]  /*0620*/  STS [R25+0x2c0], R10 ;  /* 0x0002c00a19007388 */ /* 0x000fe80000000800 */
[----:B------:R3:W-:Y:S01]  /*0630*/  STS [R24+0x3c0], R11 ;  /* 0x0003c00b18007388 */ /* 0x0007e20000000800 */
[----:B0-----:R-:W-:-:S02]  /*0640*/  CS2R R12, SRZ ;  /* 0x00000000000c7805 */ /* 0x001fc4000001ff00 */
[----:B-1----:R-:W-:Y:S02]  /*0650*/  CS2R R14, SRZ ;  /* 0x00000000000e7805 */ /* 0x002fe4000001ff00 */
[----:B--2---:R-:W-:Y:S02]  /*0660*/  CS2R R8, SRZ ;  /* 0x0000000000087805 */ /* 0x004fe4000001ff00 */
[----:B---3--:R-:W-:Y:S01]  /*0670*/  CS2R R10, SRZ ;  /* 0x00000000000a7805 */ /* 0x008fe2000001ff00 */
[----:B------:R-:W-:Y:S01]  /*0680*/  BAR.SYNC.DEFER_BLOCKING 0x0 ;  /* 0x0000000000007b1d */ /* 0x000fe20000010000 */
[----:B------:R-:W-:-:S05]  /*0690*/  IMAD.WIDE R24, R0, 0x4, R38 ;  /* 0x0000000400187825 */ /* 0x000fca00078e0226 */
[----:B------:R0:W2:Y:S04]  /*06a0*/  @P2 LDG.E.128 R12, desc[UR6][R24.64] ;  /* 0x00000006180c2981 */ /* 0x0000a8000c1e1d00 */
[----:B------:R1:W3:Y:S01]  /*06b0*/  @P1 LDG.E.128 R8, desc[UR6][R26.64] ;  /* 0x000000061a081981 */ /* 0x0002e2000c1e1d00 */
[----:B0-----:R-:W-:Y:S02]  /*06c0*/  CS2R R24, SRZ ;  /* 0x0000000000187805 */ /* 0x001fe4000001ff00 */
[----:B-1----:R-:W-:-:S06]  /*06d0*/  CS2R R26, SRZ ;  /* 0x00000000001a7805 */ /* 0x002fcc000001ff00 */
[----:B------:R-:W4:Y:S01]  /*06e0*/  @!P4 LDG.E.EL.128 R24, desc[UR6][R34.64] ;  /* 0x000000062218c981 */ /* 0x000f22000c2e1d00 */
[----:B------:R-:W-:Y:S02]  /*06f0*/  CS2R R4, SRZ ;  /* 0x0000000000047805 */ /* 0x000fe4000001ff00 */
[----:B------:R-:W-:Y:S01]  /*0700*/  CS2R R6, SRZ ;  /* 0x0000000000067805 */ /* 0x000fe2000001ff00 */
[----:B------:R-:W-:Y:S01]  /*0710*/  IMAD.WIDE R22, R28, 0x4, R38 ;  /* 0x000000041c167825 */ /* 0x000fe200078e0226 */
[----:B------:R-:W-:-:S04]  /*0720*/  CS2R R20, SRZ ;  /* 0x0000000000147805 */ /* 0x000fc8000001ff00 */
[----:B------:R0:W5:Y:S02]  /*0730*/  @P3 LDG.E.128 R4, desc[UR6][R22.64] ;  /* 0x0000000616043981 */ /* 0x000164000c1e1d00 */
[----:B0-----:R-:W-:Y:S02]  /*0740*/  CS2R R22, SRZ ;  /* 0x0000000000167805 */ /* 0x001fe4000001ff00 */
[----:B------:R-:W-:Y:S02]  /*0750*/  CS2R R16, SRZ ;  /* 0x0000000000107805 */ /* 0x000fe4000001ff00 */
[----:B------:R-:W-:Y:S02]  /*0760*/  CS2R R18, SRZ ;  /* 0x0000000000127805 */ /* 0x000fe4000001ff00 */
[----:B------:R0:W3:Y:S01]  /*0770*/  @!P4 LDG.E.EL.128 R20, desc[UR6][R36.64] ;  /* 0x000000062414c981 */ /* 0x0000e2000c2e1d00 */
[----:B------:R-:W-:-:S05]  /*0780*/  IMAD.WIDE R38, R3, 0x4, R38 ;  /* 0x0000000403267825 */ /* 0x000fca00078e0226 */
[----:B------:R1:W2:Y:S01]  /*0790*/  @P0 LDG.E.128 R16, desc[UR6][R38.64] ;  /* 0x0000000626100981 */ /* 0x0002a2000c1e1d00 */
[----:B----4-:R-:W-:-:S04]  /*07a0*/  FADD R40, R24, 9.9999997473787516356e-06 ;  /* 0x3727c5ac18287421 */ /* 0x010fc80000000000 */
[----:B------:R4:W1:Y:S01]  /*07b0*/  MUFU.SQRT R32, R40 ;  /* 0x0000002800207308 */ /* 0x0008620000002000 */
[----:B------:R-:W-:Y:S01]  /*07c0*/  FADD R25, R25, 9.9999997473787516356e-06 ;  /* 0x3727c5ac19197421 */ /* 0x000fe20000000000 */
[----:B------:R-:W-:-:S06]  /*07d0*/  HFMA2.MMA R24, -RZ, RZ, 1.625, 0 ;  /* 0x3e800000ff187435 */ /* 0x000fcc00000001ff */
[----:B------:R-:W2:Y:S01]  /*07e0*/  MUFU.SQRT R33, R25 ;  /* 0x0000001900217308 */ /* 0x000ea20000002000 */
[----:B0-----:R-:W-:Y:S01]  /*07f0*/  FADD R36, R26, 9.9999997473787516356e-06 ;  /* 0x3727c5ac1a247421 */ /* 0x001fe20000000000 */
[----:B----4-:R-:W0:Y:S01]  /*0800*/  LDC.64 R40, c[0x0][0x230] ;  /* 0x00008c00ff287b82 */ /* 0x010e220000000a00 */
[C---:B-1----:R-:W-:Y:S02]  /*0810*/  FSETP.GT.AND P5, PT, R32.reuse, 8.50705917302346158658e+37, PT ;  /* 0x7e8000002000780b */ /* 0x042fe40003fa4000 */
[----:B------:R-:W-:Y:S02]  /*0820*/  FSETP.GEU.AND P6, PT, R32, 1.175494350822287508e-38, PT ;  /* 0x008000002000780b */ /* 0x000fe40003fce000 */
[----:B------:R-:W-:Y:S01]  /*0830*/  FSEL R26, R24, 1, P5 ;  /* 0x3f800000181a7808 */ /* 0x000fe20002800000 */
[----:B------:R-:W1:Y:S08]  /*0840*/  MUFU.SQRT R35, R36 ;  /* 0x0000002400237308 */ /* 0x000e700000002000 */
[----:B------:R-:W-:Y:S01]  /*0850*/  @P5 FMUL R32, R32, 0.25 ;  /* 0x3e80000020205820 */ /* 0x000fe20000400000 */
[----:B--2---:R-:W-:Y:S01]  /*0860*/  FSETP.GT.AND P5, PT, R33, 8.50705917302346158658e+37, PT ;  /* 0x7e8000002100780b */ /* 0x004fe20003fa4000 */
[----:B------:R-:W-:-:S02]  /*0870*/  @!P6 FMUL R26, R26, 16777216 ;  /* 0x4b8000001a1ae820 */ /* 0x000fc40000400000 */
[----:B------:R-:W-:Y:S01]  /*0880*/  @!P6 FMUL R32, R32, 16777216 ;  /* 0x4b8000002020e820 */ /* 0x000fe20000400000 */
[----:B------:R-:W-:Y:S02]  /*0890*/  FSETP.GEU.AND P6, PT, R33, 1.175494350822287508e-38, PT ;  /* 0x008000002100780b */ /* 0x000fe40003fce000 */
[----:B------:R-:W-:Y:S01]  /*08a0*/  FSEL R34, R24, 1, P5 ;  /* 0x3f80000018227808 */ /* 0x000fe20002800000 */
[----:B---3--:R-:W-:-:S06]  /*08b0*/  FADD R25, -R23, R11 ;  /* 0x0000000b17197221 */ /* 0x008fcc0000000100 */
[----:B------:R-:W-:Y:S01]  /*08c0*/  @P5 FMUL R33, R33, 0.25 ;  /* 0x3e80000021215820 */ /* 0x000fe20000400000 */
[----:B-1----:R-:W-:-:S03]  /*08d0*/  FSETP.GT.AND P5, PT, R35, 8.50705917302346158658e+37, PT ;  /* 0x7e8000002300780b */ /* 0x002fc60003fa4000 */
[----:B------:R-:W-:Y:S01]  /*08e0*/  @!P6 FMUL R33, R33, 16777216 ;  /* 0x4b8000002121e820 */ /* 0x000fe20000400000 */
[----:B------:R-:W-:Y:S01]  /*08f0*/  @!P6 FMUL R34, R34, 16777216 ;  /* 0x4b8000002222e820 */ /* 0x000fe20000400000 */
[----:B------:R-:W1:Y:S01]  /*0900*/  MUFU.RCP R11, R32 ;  /* 0x00000020000b7308 */ /* 0x000e620000001000 */
[----:B------:R-:W-:-:S07]  /*0910*/  FSETP.GEU.AND P6, PT, R35, 1.175494350822287508e-38, PT ;  /* 0x008000002300780b */ /* 0x000fce0003fce000 */
[----:B------:R-:W2:Y:S01]  /*0920*/  MUFU.RCP R39, R33 ;  /* 0x0000002100277308 */ /* 0x000ea20000001000 */
[C---:B------:R-:W-:Y:S01]  /*0930*/  FADD R15, -R23.reuse, R15 ;  /* 0x0000000f170f7221 */ /* 0x040fe20000000100 */
[C---:B------:R-:W-:Y:S01]  /*0940*/  FADD R19, -R23.reuse, R19 ;  /* 0x0000001317137221 */ /* 0x040fe20000000100 */
[----:B-----5:R-:W-:Y:S01]  /*0950*/  FADD R23, -R23, R7 ;  /* 0x0000000717177221 */ /* 0x020fe20000000100 */
[----:B------:R-:W-:Y:S01]  /*0960*/  @P5 FMUL R35, R35, 0.25 ;  /* 0x3e80000023235820 */ /* 0x000fe20000400000 */
[C---:B------:R-:W-:Y:S01]  /*0970*/  FADD R14, -R22.reuse, R14 ;  /* 0x0000000e160e7221 */ /* 0x040fe20000000100 */
[C---:B------:R-:W-:Y:S01]  /*0980*/  FADD R37, -R22.reuse, R10 ;  /* 0x0000000a16257221 */ /* 0x040fe20000000100 */
[C---:B------:R-:W-:Y:S01]  /*0990*/  FADD R7, -R22.reuse, R18 ;  /* 0x0000001216077221 */ /* 0x040fe20000000100 */
[----:B------:R-:W-:Y:S01]  /*09a0*/  FADD R22, -R22, R6 ;  /* 0x0000000616167221 */ /* 0x000fe20000000100 */
[----:B------:R-:W-:Y:S01]  /*09b0*/  FADD R6, -R21, R13 ;  /* 0x0000000d15067221 */ /* 0x000fe20000000100 */
[----:B------:R-:W-:Y:S01]  /*09c0*/  @!P6 FMUL R35, R35, 16777216 ;  /* 0x4b8000002323e820 */ /* 0x000fe20000400000 */
[----:B------:R-:W-:Y:S01]  /*09d0*/  FADD R13, -R20, R16 ;  /* 0x00000010140d7221 */ /* 0x000fe20000000100 */
[----:B-1----:R-:W-:Y:S01]  /*09e0*/  FMUL R16, R11, R26 ;  /* 0x0000001a0b107220 */ /* 0x002fe20000400000 */
[----:B--2---:R-:W-:-:S02]  /*09f0*/  FMUL R26, R39, R34 ;  /* 0x00000022271a7220 */ /* 0x004fc40000400000 */
[----:B------:R-:W1:Y:S01]  /*0a00*/  LDC.64 R38, c[0x0][0x238] ;  /* 0x00008e00ff267b82 */ /* 0x000e620000000a00 */
[----:B------:R-:W2:Y:S01]  /*0a10*/  MUFU.RCP R35, R35 ;  /* 0x0000002300237308 */ /* 0x000ea20000001000 */
[C---:B------:R-:W-:Y:S01]  /*0a20*/  FADD R18, -R21.reuse, R9 ;  /* 0x0000000915127221 */ /* 0x040fe20000000100 */
[C---:B------:R-:W-:Y:S01]  /*0a30*/  FADD R33, -R21.reuse, R17 ;  /* 0x0000001115217221 */ /* 0x040fe20000000100 */
[----:B------:R-:W-:Y:S01]  /*0a40*/  FADD R5, -R21, R5 ;  /* 0x0000000515057221 */ /* 0x000fe20000000100 */
[----:B------:R-:W-:Y:S01]  /*0a50*/  FADD R21, -R20, R4 ;  /* 0x0000000414157221 */ /* 0x000fe20000000100 */
[----:B------:R-:W-:-:S05]  /*0a60*/  FSEL R4, R24, 1, P5 ;  /* 0x3f80000018047808 */ /* 0x000fca0002800000 */
[----:B------:R-:W-:Y:S01]  /*0a70*/  @!P6 FMUL R4, R4, 16777216 ;  /* 0x4b8000000404e820 */ /* 0x000fe20000400000 */
[-C--:B------:R-:W-:Y:S01]  /*0a80*/  FMUL R36, R5, R26.reuse ;  /* 0x0000001a05247220 */ /* 0x080fe20000400000 */
[-C--:B------:R-:W-:Y:S01]  /*0a90*/  FMUL R34, R6, R26.reuse ;  /* 0x0000001a06227220 */ /* 0x080fe20000400000 */
[----:B------:R-:W-:Y:S01]  /*0aa0*/  FMUL R32, R18, R26 ;  /* 0x0000001a12207220 */ /* 0x000fe20000400000 */
[----:B--2---:R-:W-:Y:S01]  /*0ab0*/  FMUL R4, R35, R4 ;  /* 0x0000000423047220 */ /* 0x004fe20000400000 */
[----:B------:R-:W-:Y:S01]  /*0ac0*/  FMUL R26, R33, R26 ;  /* 0x0000001a211a7220 */ /* 0x000fe20000400000 */
[----:B------:R-:W-:Y:S01]  /*0ad0*/  FADD R17, -R20, R8 ;  /* 0x0000000814117221 */ /* 0x000fe20000000100 */
[----:B------:R-:W-:Y:S01]  /*0ae0*/  CS2R R8, SRZ ;  /* 0x0000000000087805 */ /* 0x000fe2000001ff00 */
[-C--:B------:R-:W-:Y:S01]  /*0af0*/  FMUL R22, R22, R4.reuse ;  /* 0x0000000416167220 */ /* 0x080fe20000400000 */
[-C--:B------:R-:W-:Y:S01]  /*0b00*/  FMUL R18, R14, R4.reuse ;  /* 0x000000040e127220 */ /* 0x080fe20000400000 */
[-C--:B------:R-:W-:Y:S01]  /*0b10*/  FMUL R37, R37, R4.reuse ;  /* 0x0000000425257220 */ /* 0x080fe20000400000 */
[----:B------:R-:W-:Y:S01]  /*0b20*/  FMUL R33, R7, R4 ;  /* 0x0000000407217220 */ /* 0x000fe20000400000 */
[----:B------:R-:W-:-:S02]  /*0b30*/  CS2R R10, SRZ ;  /* 0x00000000000a7805 */ /* 0x000fc4000001ff00 */
[----:B------:R-:W-:Y:S02]  /*0b40*/  CS2R R4, SRZ ;  /* 0x0000000000047805 */ /* 0x000fe4000001ff00 */
[----:B------:R-:W-:Y:S01]  /*0b50*/  CS2R R6, SRZ ;  /* 0x0000000000067805 */ /* 0x000fe2000001ff00 */
[----:B0-----:R-:W-:-:S04]  /*0b60*/  IMAD.WIDE R40, R31, 0x4, R40 ;  /* 0x000000041f287825 */ /* 0x001fc800078e0228 */
[----:B-1----:R-:W-:Y:S01]  /*0b70*/  IMAD.WIDE R38, R31, 0x4, R38 ;  /* 0x000000041f267825 */ /* 0x002fe200078e0226 */
[----:B------:R-:W2:Y:S04]  /*0b80*/  @!P4 LDG.E.EL.128 R8, desc[UR6][R40.64] ;  /* 0x000000062808c981 */ /* 0x000ea8000c2e1d00 */
[----:B------:R-:W2:Y:S01]  /*0b90*/  @!P4 LDG.E.EL.128 R4, desc[UR6][R38.64] ;  /* 0x000000062604c981 */ /* 0x000ea2000c2e1d00 */
[----:B------:R-:W-:-:S04]  /*0ba0*/  FADD R27, R27, 9.9999997473787516356e-06 ;  /* 0x3727c5ac1b1b7421 */ /* 0x000fc80000000000 */
[----:B------:R-:W0:Y:S01]  /*0bb0*/  MUFU.SQRT R31, R27 ;  /* 0x0000001b001f7308 */ /* 0x000e220000002000 */
[----:B------:R-:W-:Y:S01]  /*0bc0*/  FADD R12, -R20, R12 ;  /* 0x0000000c140c7221 */ /* 0x000fe20000000100 */
[----:B------:R-:W-:Y:S01]  /*0bd0*/  SHF.R.U32.HI R29, RZ, 0x2, R29 ;  /* 0x00000002ff1d7819 */ /* 0x000fe2000001161d */
[-C--:B------:R-:W-:Y:S01]  /*0be0*/  FMUL R35, R21, R16.reuse ;  /* 0x0000001015237220 */ /* 0x080fe20000400000 */
[-C--:B------:R-:W-:Y:S01]  /*0bf0*/  FMUL R17, R17, R16.reuse ;  /* 0x0000001011117220 */ /* 0x080fe20000400000 */
[-C--:B------:R-:W-:Y:S01]  /*0c00*/  FMUL R21, R12, R16.reuse ;  /* 0x000000100c157220 */ /* 0x080fe20000400000 */
[----:B------:R-:W-:Y:S01]  /*0c10*/  FMUL R13, R13, R16 ;  /* 0x000000100d0d7220 */ /* 0x000fe20000400000 */
[----:B------:R-:W-:Y:S02]  /*0c20*/  LOP3.LUT R29, R29, 0x3c, RZ, 0xc0, !PT ;  /* 0x0000003c1d1d7812 */ /* 0x000fe400078ec0ff */
[----:B------:R-:W-:Y:S02]  /*0c30*/  LOP3.LUT R14, R30, 0x3fc, RZ, 0xc0, !PT ;  /* 0x000003fc1e0e7812 */ /* 0x000fe400078ec0ff */
[----:B0-----:R-:W-:-:S02]  /*0c40*/  FSETP.GT.AND P4, PT, R31, 8.50705917302346158658e+37, PT ;  /* 0x7e8000001f00780b */ /* 0x001fc40003f84000 */
[----:B------:R-:W-:Y:S02]  /*0c50*/  FSETP.GEU.AND P5, PT, R31, 1.175494350822287508e-38, PT ;  /* 0x008000001f00780b */ /* 0x000fe40003fae000 */
[----:B------:R-:W-:-:S04]  /*0c60*/  IADD3 R29, R29, UR4, RZ ;  /* 0x000000041d1d7c10 */ /* 0x000fc8000fffe0ff */
[----:B------:R-:W-:-:S05]  /*0c70*/  LEA R29, R14, R29, 0x2 ;  /* 0x0000001d0e1d7211 */ /* 0x000fca00078e10ff */
[----:B------:R-:W-:Y:S01]  /*0c80*/  @P4 FMUL R31, R31, 0.25 ;  /* 0x3e8000001f1f4820 */ /* 0x000fe20000400000 */
[----:B------:R-:W0:Y:S03]  /*0c90*/  LDS R27, [R29] ;  /* 0x000000001d1b7984 */ /* 0x000e260000000800 */
[----:B------:R-:W-:-:S06]  /*0ca0*/  @!P5 FMUL R31, R31, 16777216 ;  /* 0x4b8000001f1fd820 */ /* 0x000fcc0000400000 */
[----:B------:R-:W1:Y:S01]  /*0cb0*/  MUFU.RCP R31, R31 ;  /* 0x0000001f001f7308 */ /* 0x000e620000001000 */
[-CC-:B--2---:R-:W-:Y:S01]  /*0cc0*/  FFMA R12, R35, R8.reuse, R4.reuse ;  /* 0x00000008230c7223 */ /* 0x184fe20000000004 */
[-CC-:B------:R-:W-:Y:S01]  /*0cd0*/  FFMA R16, R21, R8.reuse, R4.reuse ;  /* 0x0000000815107223 */ /* 0x180fe20000000004 */
[-CC-:B------:R-:W-:Y:S01]  /*0ce0*/  FFMA R20, R17, R8.reuse, R4.reuse ;  /* 0x0000000811147223 */ /* 0x180fe20000000004 */
[----:B------:R-:W-:Y:S01]  /*0cf0*/  FFMA R4, R13, R8, R4 ;  /* 0x000000080d047223 */ /* 0x000fe20000000004 */
[----:B------:R-:W-:Y:S01]  /*0d00*/  LOP3.LUT R8, R14, 0x400, RZ, 0xfc, !PT ;  /* 0x000004000e087812 */ /* 0x000fe200078efcff */
[----:B------:R-:W-:Y:S03]  /*0d10*/  LDS R35, [R29+0x8] ;  /* 0x000008001d237984 */ /* 0x000fe60000000800 */
[----:B------:R-:W-:Y:S01]  /*0d20*/  SHF.R.U32.HI R8, RZ, 0x4, R8 ;  /* 0x00000004ff087819 */ /* 0x000fe20000011608 */
[-CC-:B------:R-:W-:Y:S01]  /*0d30*/  FFMA R21, R32, R9.reuse, R5.reuse ;  /* 0x0000000920157223 */ /* 0x180fe20000000005 */
[-CC-:B------:R-:W-:Y:S01]  /*0d40*/  FFMA R13, R36, R9.reuse, R5.reuse ;  /* 0x00000009240d7223 */ /* 0x180fe20000000005 */
[-CC-:B------:R-:W-:Y:S01]  /*0d50*/  FFMA R17, R34, R9.reuse, R5.reuse ;  /* 0x0000000922117223 */ /* 0x180fe20000000005 */
[----:B------:R-:W-:Y:S01]  /*0d60*/  LOP3.LUT R8, R8, 0x7c, RZ, 0xc0, !PT ;  /* 0x0000007c08087812 */ /* 0x000fe200078ec0ff */
[----:B------:R-:W2:Y:S01]  /*0d70*/  LDS R32, [R29+0x4] ;  /* 0x000004001d207984 */ /* 0x000ea20000000800 */
[----:B------:R-:W-:-:S02]  /*0d80*/  FFMA R5, R26, R9, R5 ;  /* 0x000000091a057223 */ /* 0x000fc40000000005 */
[----:B------:R-:W-:-:S05]  /*0d90*/  IADD3 R9, R8, UR4, RZ ;  /* 0x0000000408097c10 */ /* 0x000fca000fffe0ff */
[----:B------:R-:W-:Y:S02]  /*0da0*/  IMAD R36, R14, 0x4, R9 ;  /* 0x000000040e247824 */ /* 0x000fe400078e0209 */
[----:B------:R-:W3:Y:S01]  /*0db0*/  LDS R9, [R29+0xc] ;  /* 0x00000c001d097984 */ /* 0x000ee20000000800 */
[----:B------:R-:W-:Y:S01]  /*0dc0*/  FSEL R8, R24, 1, P4 ;  /* 0x3f80000018087808 */ /* 0x000fe20002000000 */
[-CC-:B------:R-:W-:Y:S01]  /*0dd0*/  FFMA R24, R22, R10.reuse, R6.reuse ;  /* 0x0000000a16187223 */ /* 0x180fe20000000006 */
[-CC-:B------:R-:W-:Y:S01]  /*0de0*/  FFMA R18, R18, R10.reuse, R6.reuse ;  /* 0x0000000a12127223 */ /* 0x180fe20000000006 */
[-CC-:B------:R-:W-:Y:S01]  /*0df0*/  FFMA R22, R37, R10.reuse, R6.reuse ;  /* 0x0000000a25167223 */ /* 0x180fe20000000006 */
[----:B------:R-:W-:Y:S01]  /*0e00*/  FFMA R6, R33, R10, R6 ;  /* 0x0000000a21067223 */ /* 0x000fe20000000006 */
[----:B------:R-:W-:Y:S01]  /*0e10*/  @!P5 FMUL R8, R8, 16777216 ;  /* 0x4b8000000808d820 */ /* 0x000fe20000400000 */
[----:B------:R-:W-:Y:S01]  /*0e20*/  LOP3.LUT R10, R14, 0x800, RZ, 0xfc, !PT ;  /* 0x000008000e0a7812 */ /* 0x000fe200078efcff */
[----:B------:R-:W4:Y:S02]  /*0e30*/  LDS R29, [R36+0x1000] ;  /* 0x00100000241d7984 */ /* 0x000f240000000800 */
[----:B-1----:R-:W-:Y:S01]  /*0e40*/  FMUL R8, R31, R8 ;  /* 0x000000081f087220 */ /* 0x002fe20000400000 */
[----:B------:R-:W-:Y:S01]  /*0e50*/  SHF.R.U32.HI R31, RZ, 0x4, R10 ;  /* 0x00000004ff1f7819 */ /* 0x000fe2000001160a */
[----:B0-----:R-:W-:Y:S01]  /*0e60*/  FADD R12, R27, R12 ;  /* 0x0000000c1b0c7221 */ /* 0x001fe20000000000 */
[----:B------:R-:W0:Y:S01]  /*0e70*/  LDS R30, [R36+0x1004] ;  /* 0x00100400241e7984 */ /* 0x000e220000000800 */
[----:B------:R-:W-:Y:S01]  /*0e80*/  FMUL R34, R15, R8 ;  /* 0x000000080f227220 */ /* 0x000fe20000400000 */
[----:B------:R-:W-:-:S02]  /*0e90*/  LOP3.LUT R31, R31, 0xbc, RZ, 0xc0, !PT ;  /* 0x000000bc1f1f7812 */ /* 0x000fc400078ec0ff */
[C---:B------:R-:W-:Y:S01]  /*0ea0*/  LOP3.LUT R15, R14.reuse, 0xc00, RZ, 0xfc, !PT ;  /* 0x00000c000e0f7812 */ /* 0x040fe200078efcff */
[----:B------:R-:W1:Y:S01]  /*0eb0*/  LDS R33, [R36+0x1008] ;  /* 0x0010080024217984 */ /* 0x000e620000000800 */
[----:B------:R-:W-:Y:S02]  /*0ec0*/  IADD3 R31, R31, UR4, RZ ;  /* 0x000000041f1f7c10 */ /* 0x000fe4000fffe0ff */
[----:B------:R-:W-:Y:S02]  /*0ed0*/  SHF.R.U32.HI R15, RZ, 0x4, R15 ;  /* 0x00000004ff0f7819 */ /* 0x000fe4000001160f */
[----:B------:R-:W-:Y:S02]  /*0ee0*/  LEA R38, R14, R31, 0x2 ;  /* 0x0000001f0e267211 */ /* 0x000fe400078e10ff */
[----:B------:R-:W-:Y:S01]  /*0ef0*/  LOP3.LUT R15, R15, 0xfc, RZ, 0xc0, !PT ;  /* 0x000000fc0f0f7812 */ /* 0x000fe200078ec0ff */
[-C--:B------:R-:W-:Y:S01]  /*0f00*/  FMUL R10, R23, R8.reuse ;  /* 0x00000008170a7220 */ /* 0x080fe20000400000 */
[-C--:B------:R-:W-:Y:S01]  /*0f10*/  FMUL R26, R25, R8.reuse ;  /* 0x00000008191a7220 */ /* 0x080fe20000400000 */
[----:B------:R-:W-:Y:S01]  /*0f20*/  FMUL R8, R19, R8 ;  /* 0x0000000813087220 */ /* 0x000fe20000400000 */
[----:B------:R-:W5:Y:S01]  /*0f30*/  LDS R27, [R38+0x2008] ;  /* 0x00200800261b7984 */ /* 0x000f620000000800 */
[----:B--2---:R-:W-:Y:S01]  /*0f40*/  FADD R13, R32, R13 ;  /* 0x0000000d200d7221 */ /* 0x004fe20000000000 */
[----:B------:R-:W-:-:S02]  /*0f50*/  IADD3 R15, R15, UR4, RZ ;  /* 0x000000040f0f7c10 */ /* 0x000fc4000fffe0ff */
[----:B------:R-:W2:Y:S01]  /*0f60*/  LDS R23, [R38+0x200c] ;  /* 0x00200c0026177984 */ /* 0x000ea20000000800 */
[----:B------:R-:W-:-:S03]  /*0f70*/  FFMA R10, R10, R11, R7 ;  /* 0x0000000b0a0a7223 */ /* 0x000fc60000000007 */
[----:B------:R-:W2:Y:S04]  /*0f80*/  LDS R19, [R36+0x100c] ;  /* 0x00100c0024137984 */ /* 0x000ea80000000800 */
[----:B------:R-:W2:Y:S01]  /*0f90*/  LDS R31, [R38+0x2000] ;  /* 0x00200000261f7984 */ /* 0x000ea20000000800 */
[----:B------:R-:W-:-:S03]  /*0fa0*/  LEA R37, R14, R15, 0x2 ;  /* 0x0000000f0e257211 */ /* 0x000fc600078e10ff */
[----:B------:R0:W2:Y:S01]  /*0fb0*/  LDS R32, [R38+0x2004] ;  /* 0x0020040026207984 */ /* 0x0000a20000000800 */
[----:B------:R-:W-:Y:S01]  /*0fc0*/  FADD R14, R35, R24 ;  /* 0x00000018230e7221 */ /* 0x000fe20000000000 */
[----:B---3--:R-:W-:Y:S02]  /*0fd0*/  FADD R15, R9, R10 ;  /* 0x0000000a090f7221 */ /* 0x008fe40000000000 */
[----:B------:R-:W3:Y:S04]  /*0fe0*/  LDS R9, [R37+0x3000] ;  /* 0x0030000025097984 */ /* 0x000ee80000000800 */
[----:B------:R-:W3:Y:S01]  /*0ff0*/  LDS R10, [R37+0x3004] ;  /* 0x00300400250a7984 */ /* 0x000ee20000000800 */
[----:B0-----:R-:W0:Y:S03]  /*1000*/  LDC.64 R38, c[0x0][0x240] ;  /* 0x00009000ff267b82 */ /* 0x001e260000000a00 */
[----:B------:R-:W0:Y:S04]  /*1010*/  LDS R25, [R37+0x3008] ;  /* 0x0030080025197984 */ /* 0x000e280000000800 */
[----:B------:R-:W0:Y:S01]  /*1020*/  LDS R24, [R37+0x300c] ;  /* 0x00300c0025187984 */ /* 0x000e220000000800 */
[-CC-:B------:R-:W-:Y:S01]  /*1030*/  FFMA R26, R26, R11.reuse, R7.reuse ;  /* 0x0000000b1a1a7223 */ /* 0x180fe20000000007 */
[----:B------:R-:W-:Y:S01]  /*1040*/  FFMA R34, R34, R11, R7 ;  /* 0x0000000b22227223 */ /* 0x000fe20000000007 */
[----:B----4-:R-:W-:Y:S01]  /*1050*/  FADD R16, R29, R16 ;  /* 0x000000101d107221 */ /* 0x010fe20000000000 */
[----:B------:R-:W-:Y:S01]  /*1060*/  FADD R17, R30, R17 ;  /* 0x000000111e117221 */ /* 0x000fe20000000000 */
[----:B-1----:R-:W-:Y:S01]  /*1070*/  FADD R18, R33, R18 ;  /* 0x0000001221127221 */ /* 0x002fe20000000000 */
[----:B-----5:R-:W-:Y:S01]  /*1080*/  FADD R22, R27, R22 ;  /* 0x000000161b167221 */ /* 0x020fe20000000000 */
[----:B--2---:R-:W-:Y:S01]  /*1090*/  FADD R23, R23, R26 ;  /* 0x0000001a17177221 */ /* 0x004fe20000000000 */
[----:B------:R-:W-:Y:S01]  /*10a0*/  FADD R19, R19, R34 ;  /* 0x0000002213137221 */ /* 0x000fe20000000000 */
[----:B0-----:R-:W-:-:S04]  /*10b0*/  IMAD.WIDE R28, R28, 0x4, R38 ;  /* 0x000000041c1c7825 */ /* 0x001fc800078e0226 */
[----:B------:R-:W-:Y:S01]  /*10c0*/  FADD R20, R31, R20 ;  /* 0x000000141f147221 */ /* 0x000fe20000000000 */
[----:B------:R-:W-:-:S04]  /*10d0*/  IMAD.WIDE R26, R0, 0x4, R38 ;  /* 0x00000004001a7825 */ /* 0x000fc800078e0226 */
[----:B------:R-:W-:Y:S01]  /*10e0*/  FADD R21, R32, R21 ;  /* 0x0000001520157221 */ /* 0x000fe20000000000 */
[----:B------:R-:W-:Y:S01]  /*10f0*/  IMAD.WIDE R30, R2, 0x4, R38 ;  /* 0x00000004021e7825 */ /* 0x000fe200078e0226 */
[----:B------:R0:W-:Y:S03]  /*1100*/  @P3 STG.E.128 desc[UR6][R28.64], R12 ;  /* 0x0000000c1c003986 */ /* 0x0001e6000c101d06 */
[----:B------:R-:W-:Y:S01]  /*1110*/  FFMA R7, R8, R11, R7 ;  /* 0x0000000b08077223 */ /* 0x000fe20000000007 */
[----:B------:R0:W-:Y:S01]  /*1120*/  @P2 STG.E.128 desc[UR6][R26.64], R16 ;  /* 0x000000101a002986 */ /* 0x0001e2000c101d06 */
[----:B------:R-:W-:-:S03]  /*1130*/  IMAD.WIDE R38, R3, 0x4, R38 ;  /* 0x0000000403267825 */ /* 0x000fc600078e0226 */
[----:B------:R0:W-:Y:S01]  /*1140*/  @P1 STG.E.128 desc[UR6][R30.64], R20 ;  /* 0x000000141e001986 */ /* 0x0001e2000c101d06 */
[----:B---3--:R-:W-:Y:S01]  /*1150*/  FADD R4, R9, R4 ;  /* 0x0000000409047221 */ /* 0x008fe20000000000 */
[----:B------:R-:W-:Y:S01]  /*1160*/  FADD R5, R10, R5 ;  /* 0x000000050a057221 */ /* 0x000fe20000000000 */
[----:B------:R-:W-:Y:S01]  /*1170*/  FADD R6, R25, R6 ;  /* 0x0000000619067221 */ /* 0x000fe20000000000 */
[----:B------:R-:W-:Y:S01]  /*1180*/  FADD R7, R24, R7 ;  /* 0x0000000718077221 */ /* 0x000fe20000000000 */
[----:B0-----:R-:W-:Y:S06]  /*1190*/  @!P0 EXIT ;  /* 0x000000000000894d */ /* 0x001fec0003800000 */
[----:B------:R-:W-:Y:S01]  /*11a0*/  STG.E.128 desc[UR6][R38.64], R4 ;  /* 0x0000000426007986 */ /* 0x000fe2000c101d06 */
[----:B------:R-:W-:Y:S05]  /*11b0*/  EXIT ;  /* 0x000000000000794d */ /* 0x000fea0003800000 */
.L_x_0:
[----:B------:R-:W-:-:S00]  /*11c0*/  BRA `(.L_x_0) ;  /* 0xfffffffc00fc7947 */ /* 0x000fc0000383ffff */
[----:B------:R-:W-:-:S00]  /*11d0*/  NOP ;  /* 0x0000000000007918 */ /* 0x000fc00000000000 */
        /* <DEDUP_REMOVED lines=10> */
.L_x_1:


//--------------------- .nv.global.init           --------------------------
	.section	.nv.global.init,"aw",@progbits
.nv.global.init:
	.type		_$_str,@object
	.size		_$_str,(_$_str_$_2 - _$_str)
_$_str:
        /*0000*/ 	.byte	0x5f, 0x5f, 0x43, 0x55, 0x44, 0x41, 0x5f, 0x46, 0x54, 0x5a, 0x00
	.type		_$_str_$_2,@object
	.size		_$_str_$_2,(.L_1 - _$_str_$_2)
_$_str_$_2:
        /*000b*/ 	.byte	0x5f, 0x5f, 0x43, 0x55, 0x44, 0x41, 0x5f, 0x50, 0x52, 0x45, 0x43, 0x5f, 0x53, 0x51, 0x52, 0x54
        /*001b*/ 	.byte	0x00
.L_1:


//--------------------- .nv.shared.triton_poi_fused__native_batch_norm_legit_no_training_add_18 --------------------------
	.section	.nv.shared.triton_poi_fused__native_batch_norm_legit_no_training_add_18,"aw",@nobits
	.sectionflags	@""
	.align	16
	.zero		1024


//--------------------- .nv.constant0.triton_poi_fused__native_batch_norm_legit_no_training_add_18 --------------------------
	.section	.nv.constant0.triton_poi_fused__native_batch_norm_legit_no_training_add_18,"a",@progbits
	.sectionflags	@""
	.align	4
.nv.constant0.triton_poi_fused__native_batch_norm_legit_no_training_add_18:
	.zero		592
